//
// Generated by NVIDIA NVVM Compiler
//
// Compiler Build ID: CL-36424714
// Cuda compilation tools, release 13.0, V13.0.88
// Based on NVVM 20.0.0
//

.version 9.0
.target sm_100
.address_size 64


.func  (.param .b32 func_retval0) _Z6squareiiPiii(
	.param .b32 _Z6squareiiPiii_param_0,
	.param .b32 _Z6squareiiPiii_param_1,
	.param .b64 _Z6squareiiPiii_param_2,
	.param .b32 _Z6squareiiPiii_param_3,
	.param .b32 _Z6squareiiPiii_param_4
)
{
	.reg .pred 	%p<36>;
	.reg .b16 	%rs<8>;
	.reg .b32 	%r<71>;
	.reg .b64 	%rd<16>;

	ld.param.u32 	%r68, [_Z6squareiiPiii_param_0];
	ld.param.u32 	%r67, [_Z6squareiiPiii_param_1];
	ld.param.u64 	%rd7, [_Z6squareiiPiii_param_2];
	ld.param.u32 	%r66, [_Z6squareiiPiii_param_3];
	ld.param.u32 	%r70, [_Z6squareiiPiii_param_4];
	cvta.to.global.u64 	%rd1, %rd7;
	setp.eq.s32 	%p1, %r66, 81;
	mov.b16 	%rs7, 1;
	@%p1 bra 	$L__BB0_33;
$L__BB0_1:
	add.s32 	%r17, %r67, 1;
	setp.eq.s32 	%p2, %r17, 9;
	add.s32 	%r18, %r68, 1;
	setp.eq.s32 	%p3, %r18, 9;
	selp.b32 	%r19, 0, %r18, %p3;
	selp.b32 	%r67, 0, %r17, %p2;
	selp.b32 	%r68, %r19, %r68, %p2;
	mul.lo.s32 	%r6, %r68, 9;
	add.s32 	%r22, %r6, %r67;
	mul.wide.s32 	%rd8, %r22, 4;
	add.s64 	%rd2, %rd1, %rd8;
	ld.global.u32 	%r23, [%rd2];
	setp.ne.s32 	%p4, %r23, 0;
	@%p4 bra 	$L__BB0_34;
	mul.hi.s32 	%r25, %r68, 1431655766;
	shr.u32 	%r26, %r25, 31;
	add.s32 	%r27, %r25, %r26;
	mul.hi.s32 	%r28, %r67, 1431655766;
	shr.u32 	%r29, %r28, 31;
	add.s32 	%r30, %r28, %r29;
	mul.lo.s32 	%r31, %r30, 3;
	add.s32 	%r7, %r66, 1;
	mul.wide.s32 	%rd9, %r6, 4;
	add.s64 	%rd3, %rd1, %rd9;
	mul.wide.s32 	%rd10, %r67, 4;
	add.s64 	%rd4, %rd1, %rd10;
	mul.lo.s32 	%r32, %r27, 27;
	add.s32 	%r33, %r31, %r32;
	mul.wide.s32 	%rd11, %r33, 4;
	add.s64 	%rd5, %rd1, %rd11;
	cvt.s64.s32 	%rd12, %r32;
	cvt.s64.s32 	%rd13, %r31;
	add.s64 	%rd14, %rd13, %rd12;
	shl.b64 	%rd15, %rd14, 2;
	add.s64 	%rd6, %rd1, %rd15;
	mov.b32 	%r69, 1;
$L__BB0_3:
	add.s32 	%r34, %r70, 1;
	setp.eq.s32 	%p6, %r34, 10;
	selp.b32 	%r70, 1, %r34, %p6;
	ld.global.u32 	%r35, [%rd3];
	setp.eq.s32 	%p7, %r35, %r70;
	@%p7 bra 	$L__BB0_31;
	ld.global.u32 	%r36, [%rd4];
	setp.eq.s32 	%p8, %r36, %r70;
	@%p8 bra 	$L__BB0_31;
	ld.global.u32 	%r37, [%rd5];
	setp.ne.s32 	%p9, %r37, %r70;
	@%p9 bra 	$L__BB0_6;
	bra.uni 	$L__BB0_31;
$L__BB0_6:
	ld.global.u32 	%r38, [%rd3+4];
	setp.eq.s32 	%p10, %r38, %r70;
	@%p10 bra 	$L__BB0_31;
	ld.global.u32 	%r39, [%rd4+36];
	setp.eq.s32 	%p11, %r39, %r70;
	@%p11 bra 	$L__BB0_31;
	ld.global.u32 	%r40, [%rd5+36];
	setp.eq.s32 	%p12, %r40, %r70;
	@%p12 bra 	$L__BB0_31;
	ld.global.u32 	%r41, [%rd3+8];
	setp.eq.s32 	%p13, %r41, %r70;
	@%p13 bra 	$L__BB0_31;
	ld.global.u32 	%r42, [%rd4+72];
	setp.eq.s32 	%p14, %r42, %r70;
	@%p14 bra 	$L__BB0_31;
	ld.global.u32 	%r43, [%rd5+72];
	setp.eq.s32 	%p15, %r43, %r70;
	@%p15 bra 	$L__BB0_31;
	ld.global.u32 	%r44, [%rd3+12];
	setp.eq.s32 	%p16, %r44, %r70;
	@%p16 bra 	$L__BB0_31;
	ld.global.u32 	%r45, [%rd4+108];
	setp.eq.s32 	%p17, %r45, %r70;
	@%p17 bra 	$L__BB0_31;
	ld.global.u32 	%r46, [%rd6+4];
	setp.eq.s32 	%p18, %r46, %r70;
	@%p18 bra 	$L__BB0_31;
	ld.global.u32 	%r47, [%rd3+16];
	setp.eq.s32 	%p19, %r47, %r70;
	@%p19 bra 	$L__BB0_31;
	ld.global.u32 	%r48, [%rd4+144];
	setp.eq.s32 	%p20, %r48, %r70;
	@%p20 bra 	$L__BB0_31;
	ld.global.u32 	%r49, [%rd5+40];
	setp.eq.s32 	%p21, %r49, %r70;
	@%p21 bra 	$L__BB0_31;
	ld.global.u32 	%r50, [%rd3+20];
	setp.eq.s32 	%p22, %r50, %r70;
	@%p22 bra 	$L__BB0_31;
	ld.global.u32 	%r51, [%rd4+180];
	setp.eq.s32 	%p23, %r51, %r70;
	@%p23 bra 	$L__BB0_31;
	ld.global.u32 	%r52, [%rd5+76];
	setp.eq.s32 	%p24, %r52, %r70;
	@%p24 bra 	$L__BB0_31;
	ld.global.u32 	%r53, [%rd3+24];
	setp.eq.s32 	%p25, %r53, %r70;
	@%p25 bra 	$L__BB0_31;
	ld.global.u32 	%r54, [%rd4+216];
	setp.eq.s32 	%p26, %r54, %r70;
	@%p26 bra 	$L__BB0_31;
	ld.global.u32 	%r55, [%rd6+8];
	setp.eq.s32 	%p27, %r55, %r70;
	@%p27 bra 	$L__BB0_31;
	ld.global.u32 	%r56, [%rd3+28];
	setp.eq.s32 	%p28, %r56, %r70;
	@%p28 bra 	$L__BB0_31;
	ld.global.u32 	%r57, [%rd4+252];
	setp.eq.s32 	%p29, %r57, %r70;
	@%p29 bra 	$L__BB0_31;
	ld.global.u32 	%r58, [%rd5+44];
	setp.eq.s32 	%p30, %r58, %r70;
	@%p30 bra 	$L__BB0_31;
	ld.global.u32 	%r59, [%rd3+32];
	setp.eq.s32 	%p31, %r59, %r70;
	@%p31 bra 	$L__BB0_31;
	ld.global.u32 	%r60, [%rd4+288];
	setp.eq.s32 	%p32, %r60, %r70;
	@%p32 bra 	$L__BB0_31;
	ld.global.u32 	%r61, [%rd5+80];
	setp.eq.s32 	%p33, %r61, %r70;
	@%p33 bra 	$L__BB0_31;
	st.global.u32 	[%rd2], %r70;
	{ // callseq 0, 0
	.param .b32 param0;
	st.param.b32 	[param0], %r68;
	.param .b32 param1;
	st.param.b32 	[param1], %r67;
	.param .b64 param2;
	st.param.b64 	[param2], %rd7;
	.param .b32 param3;
	st.param.b32 	[param3], %r7;
	.param .b32 param4;
	st.param.b32 	[param4], %r70;
	.param .b32 retval0;
	call.uni (retval0), 
	_Z6squareiiPiii, 
	(
	param0, 
	param1, 
	param2, 
	param3, 
	param4
	);
	ld.param.b32 	%r62, [retval0];
	} // callseq 0
	cvt.u16.u32 	%rs5, %r62;
	setp.eq.s16 	%p34, %rs5, 0;
	@%p34 bra 	$L__BB0_31;
	bra.uni 	$L__BB0_33;
$L__BB0_31:
	add.s32 	%r69, %r69, 1;
	setp.ne.s32 	%p35, %r69, 10;
	@%p35 bra 	$L__BB0_3;
	mov.b32 	%r64, 0;
	st.global.u32 	[%rd2], %r64;
	mov.b16 	%rs7, 0;
$L__BB0_33:
	cvt.u32.u16 	%r65, %rs7;
	st.param.b32 	[func_retval0], %r65;
	ret;
$L__BB0_34:
	add.s32 	%r66, %r66, 1;
	setp.eq.s32 	%p5, %r66, 81;
	@%p5 bra 	$L__BB0_33;
	bra.uni 	$L__BB0_1;

}
	// .globl	_Z14solve_parallelPiS_
.visible .entry _Z14solve_parallelPiS_(
	.param .u64 .ptr .align 1 _Z14solve_parallelPiS__param_0,
	.param .u64 .ptr .align 1 _Z14solve_parallelPiS__param_1
)
{
	.reg .pred 	%p<2>;
	.reg .b16 	%rs<2>;
	.reg .b32 	%r<14>;
	.reg .b64 	%rd<4>;

	ld.param.u64 	%rd2, [_Z14solve_parallelPiS__param_0];
	ld.param.u64 	%rd1, [_Z14solve_parallelPiS__param_1];
	mov.u32 	%r1, %tid.x;
	mov.u32 	%r2, %tid.y;
	mov.u32 	%r3, %ctaid.x;
	mov.u32 	%r4, %ntid.x;
	mad.lo.s32 	%r5, %r3, %r4, %r1;
	mul.hi.u32 	%r6, %r5, 954437177;
	shr.u32 	%r7, %r6, 1;
	mul.lo.s32 	%r8, %r7, 9;
	sub.s32 	%r9, %r5, %r8;
	add.s32 	%r10, %r9, 1;
	{ // callseq 1, 0
	.param .b32 param0;
	st.param.b32 	[param0], %r1;
	.param .b32 param1;
	st.param.b32 	[param1], %r2;
	.param .b64 param2;
	st.param.b64 	[param2], %rd2;
	.param .b32 param3;
	st.param.b32 	[param3], 0;
	.param .b32 param4;
	st.param.b32 	[param4], %r10;
	.param .b32 retval0;
	call.uni (retval0), 
	_Z6squareiiPiii, 
	(
	param0, 
	param1, 
	param2, 
	param3, 
	param4
	);
	ld.param.b32 	%r11, [retval0];
	} // callseq 1
	cvt.u16.u32 	%rs1, %r11;
	setp.eq.s16 	%p1, %rs1, 0;
	@%p1 bra 	$L__BB1_2;
	cvta.to.global.u64 	%rd3, %rd1;
	mov.b32 	%r13, 1;
	st.global.u32 	[%rd3], %r13;
$L__BB1_2:
	ret;

}


// ===== COMPILED SASS (sm_100) =====

	.target	sm_100

	.elftype	@"ET_EXEC"


//--------------------- .note.nv.tkinfo           --------------------------
	.section	.note.nv.tkinfo,"",@"SHT_NOTE"
	.sectionflags	@"SHF_NOTE_NV_TKINFO"
	.tkinfo
        /*0018*/ 	.word	0x00000002
        /*0030*/ 	.string	""
        /*0030*/ 	.string	"ptxas"
        /*0030*/ 	.string	"Cuda compilation tools, release 13.0, V13.0.88"
        /*0030*/ 	.string	"Build cuda_13.0.r13.0/compiler.36424714_0"
        /*0030*/ 	.string	"-arch sm_100 -m 64 "



//--------------------- .note.nv.cuinfo           --------------------------
	.section	.note.nv.cuinfo,"",@"SHT_NOTE"
	.sectionflags	@"SHF_NOTE_NV_CUINFO"
        /*0018*/ 	.short	0x0002
        /*001a*/ 	.short	0x0064
        /*001c*/ 	.short	0x0082
	.zero		2


//--------------------- .nv.info                  --------------------------
	.section	.nv.info,"",@"SHT_CUDA_INFO"
	.align	4


	//----- nvinfo : EIATTR_REGCOUNT
	.align		4
        /*0000*/ 	.byte	0x04, 0x2f
        /*0002*/ 	.short	(.L_1 - .L_0)
	.align		4
.L_0:
        /*0004*/ 	.word	index@(_Z14solve_parallelPiS_)
        /*0008*/ 	.word	0x00000030


	//----- nvinfo : EIATTR_FRAME_SIZE
	.align		4
.L_1:
        /*000c*/ 	.byte	0x04, 0x11
        /*000e*/ 	.short	(.L_3 - .L_2)
	.align		4
.L_2:
        /*0010*/ 	.word	index@($_Z14solve_parallelPiS_$_Z6squareiiPiii)
        /*0014*/ 	.word	0x00000000


	//----- nvinfo : EIATTR_FRAME_SIZE
	.align		4
.L_3:
        /*0018*/ 	.byte	0x04, 0x11
        /*001a*/ 	.short	(.L_5 - .L_4)
	.align		4
.L_4:
        /*001c*/ 	.word	index@(_Z14solve_parallelPiS_)
        /*0020*/ 	.word	0x00000000


	//----- nvinfo : EIATTR_MIN_STACK_SIZE
	.align		4
.L_5:
        /*0024*/ 	.byte	0x04, 0x12
        /*0026*/ 	.short	(.L_7 - .L_6)
	.align		4
.L_6:
        /*0028*/ 	.word	index@(_Z14solve_parallelPiS_)
        /*002c*/ 	.word	0x00000000
.L_7:


//--------------------- .nv.compat                --------------------------
	.section	.nv.compat,"",@"SHT_CUDA_COMPAT_INFO"
	.align	4
        /*0000*/ 	.byte	0x02, 0x09, 0x00, 0x00, 0x02, 0x02, 0x01, 0x00, 0x02, 0x05, 0x05, 0x00, 0x03, 0x07, 0x01, 0x01
        /*0010*/ 	.byte	0x02, 0x03, 0x00, 0x00, 0x02, 0x06, 0x01, 0x00, 0x04, 0x0b, 0x08, 0x00, 0x09, 0x00, 0x00, 0x00
        /*0020*/ 	.byte	0x00, 0x00, 0x00, 0x00


//--------------------- .nv.info._Z14solve_parallelPiS_ --------------------------
	.section	.nv.info._Z14solve_parallelPiS_,"",@"SHT_CUDA_INFO"
	.sectionflags	@""
	.align	4


	//----- nvinfo : EIATTR_CUDA_API_VERSION
	.align		4
        /*0000*/ 	.byte	0x04, 0x37
        /*0002*/ 	.short	(.L_9 - .L_8)
.L_8:
        /*0004*/ 	.word	0x00000082


	//----- nvinfo : EIATTR_KPARAM_INFO
	.align		4
.L_9:
        /*0008*/ 	.byte	0x04, 0x17
        /*000a*/ 	.short	(.L_11 - .L_10)
.L_10:
        /*000c*/ 	.word	0x00000000
        /*0010*/ 	.short	0x0001
        /*0012*/ 	.short	0x0008
        /*0014*/ 	.byte	0x00, 0xf5, 0x21, 0x00


	//----- nvinfo : EIATTR_KPARAM_INFO
	.align		4
.L_11:
        /*0018*/ 	.byte	0x04, 0x17
        /*001a*/ 	.short	(.L_13 - .L_12)
.L_12:
        /*001c*/ 	.word	0x00000000
        /*0020*/ 	.short	0x0000
        /*0022*/ 	.short	0x0000
        /*0024*/ 	.byte	0x00, 0xf5, 0x21, 0x00


	//----- nvinfo : EIATTR_SPARSE_MMA_MASK
	.align		4
.L_13:
        /*0028*/ 	.byte	0x03, 0x50
        /*002a*/ 	.short	0x0000


	//----- nvinfo : EIATTR_MAXREG_COUNT
	.align		4
        /*002c*/ 	.byte	0x03, 0x1b
        /*002e*/ 	.short	0x00ff


	//----- nvinfo : EIATTR_MERCURY_ISA_VERSION
	.align		4
        /*0030*/ 	.byte	0x03, 0x5f
        /*0032*/ 	.short	0x0101


	//----- nvinfo : EIATTR_VRC_CTA_INIT_COUNT
	.align		4
        /*0034*/ 	.byte	0x02, 0x4a
	.zero		1
	.zero		1


	//----- nvinfo : EIATTR_EXIT_INSTR_OFFSETS
	.align		4
        /*0038*/ 	.byte	0x04, 0x1c
        /*003a*/ 	.short	(.L_15 - .L_14)


	//   ....[0]....
.L_14:
        /*003c*/ 	.word	0x00000130


	//   ....[1]....
        /*0040*/ 	.word	0x00000180


	//----- nvinfo : EIATTR_CRS_STACK_SIZE
	.align		4
.L_15:
        /*0044*/ 	.byte	0x04, 0x1e
        /*0046*/ 	.short	(.L_17 - .L_16)
.L_16:
        /*0048*/ 	.word	0x00000000


	//----- nvinfo : EIATTR_CBANK_PARAM_SIZE
	.align		4
.L_17:
        /*004c*/ 	.byte	0x03, 0x19
        /*004e*/ 	.short	0x0010


	//----- nvinfo : EIATTR_PARAM_CBANK
	.align		4
        /*0050*/ 	.byte	0x04, 0x0a
        /*0052*/ 	.short	(.L_19 - .L_18)
	.align		4
.L_18:
        /*0054*/ 	.word	index@(.nv.constant0._Z14solve_parallelPiS_)
        /*0058*/ 	.short	0x0380
        /*005a*/ 	.short	0x0010


	//----- nvinfo : EIATTR_SW_WAR
	.align		4
.L_19:
        /*005c*/ 	.byte	0x04, 0x36
        /*005e*/ 	.short	(.L_21 - .L_20)
.L_20:
        /*0060*/ 	.word	0x00000008
.L_21:


//--------------------- .nv.callgraph             --------------------------
	.section	.nv.callgraph,"",@"SHT_CUDA_CALLGRAPH"
	.align	4
	.sectionentsize	8
	.align		4
        /*0000*/ 	.word	0x00000000
	.align		4
        /*0004*/ 	.word	0xffffffff
	.align		4
        /*0008*/ 	.word	0x00000000
	.align		4
        /*000c*/ 	.word	0xfffffffe
	.align		4
        /*0010*/ 	.word	0x00000000
	.align		4
        /*0014*/ 	.word	0xfffffffd
	.align		4
        /*0018*/ 	.word	0x00000000
	.align		4
        /*001c*/ 	.word	0xfffffffc


//--------------------- .text._Z14solve_parallelPiS_ --------------------------
	.section	.text._Z14solve_parallelPiS_,"ax",@progbits
	.align	128
        .global         _Z14solve_parallelPiS_
        .type           _Z14solve_parallelPiS_,@function
        .size           _Z14solve_parallelPiS_,(.L_x_10 - _Z14solve_parallelPiS_)
        .other          _Z14solve_parallelPiS_,@"STO_CUDA_ENTRY STV_DEFAULT"
_Z14solve_parallelPiS_:
.text._Z14solve_parallelPiS_:
[----:B------:R-:W0:Y:S01]  /*0000*/  LDC R1, c[0x0][0x37c] ;  /* 0x0000df00ff017b82 */ /* 0x000e220000000800 */
[----:B------:R-:W1:Y:S07]  /*0010*/  S2R R4, SR_TID.X ;  /* 0x0000000000047919 */ /* 0x000e6e0000002100 */
[----:B------:R-:W1:Y:S01]  /*0020*/  S2UR UR4, SR_CTAID.X ;  /* 0x00000000000479c3 */ /* 0x000e620000002500 */
[----:B------:R-:W2:Y:S01]  /*0030*/  LDCU.64 UR6, c[0x0][0x380] ;  /* 0x00007000ff0677ac */ /* 0x000ea20008000a00 */
[----:B------:R-:W-:Y:S01]  /*0040*/  IMAD.MOV.U32 R8, RZ, RZ, RZ ;  /* 0x000000ffff087224 */ /* 0x000fe200078e00ff */
[----:B------:R-:W3:Y:S01]  /*0050*/  S2R R5, SR_TID.Y ;  /* 0x0000000000057919 */ /* 0x000ee20000002200 */
[----:B------:R-:W-:Y:S01]  /*0060*/  MOV R20, 0x110 ;  /* 0x0000011000147802 */ /* 0x000fe20000000f00 */
[----:B------:R-:W-:-:S03]  /*0070*/  IMAD.MOV.U32 R21, RZ, RZ, 0x0 ;  /* 0x00000000ff157424 */ /* 0x000fc600078e00ff */
[----:B------:R-:W1:Y:S01]  /*0080*/  LDC R3, c[0x0][0x360] ;  /* 0x0000d800ff037b82 */ /* 0x000e620000000800 */
[----:B--2---:R-:W-:Y:S02]  /*0090*/  IMAD.U32 R6, RZ, RZ, UR6 ;  /* 0x00000006ff067e24 */ /* 0x004fe4000f8e00ff */
[----:B------:R-:W-:Y:S02]  /*00a0*/  IMAD.U32 R7, RZ, RZ, UR7 ;  /* 0x00000007ff077e24 */ /* 0x000fe4000f8e00ff */
[----:B-1----:R-:W-:-:S04]  /*00b0*/  IMAD R3, R3, UR4, R4 ;  /* 0x0000000403037c24 */ /* 0x002fc8000f8e0204 */
[----:B------:R-:W-:-:S05]  /*00c0*/  IMAD.HI.U32 R0, R3, 0x38e38e39, RZ ;  /* 0x38e38e3903007827 */ /* 0x000fca00078e00ff */
[----:B------:R-:W-:-:S05]  /*00d0*/  SHF.R.U32.HI R0, RZ, 0x1, R0 ;  /* 0x00000001ff007819 */ /* 0x000fca0000011600 */
[----:B------:R-:W-:-:S04]  /*00e0*/  IMAD R9, R0, -0x9, R3 ;  /* 0xfffffff700097824 */ /* 0x000fc800078e0203 */
[----:B0--3--:R-:W-:-:S07]  /*00f0*/  VIADD R9, R9, 0x1 ;  /* 0x0000000109097836 */ /* 0x009fce0000000000 */
[----:B------:R-:W-:Y:S05]  /*0100*/  CALL.REL.NOINC `($_Z14solve_parallelPiS_$_Z6squareiiPiii) ;  /* 0x0000000000207944 */ /* 0x000fea0003c00000 */
[----:B------:R-:W-:-:S04]  /*0110*/  PRMT R4, R4, 0x9910, RZ ;  /* 0x0000991004047816 */ /* 0x000fc800000000ff */
[----:B------:R-:W-:-:S13]  /*0120*/  ISETP.NE.AND P0, PT, R4, RZ, PT ;  /* 0x000000ff0400720c */ /* 0x000fda0003f05270 */
[----:B------:R-:W-:Y:S05]  /*0130*/  @!P0 EXIT ;  /* 0x000000000000894d */ /* 0x000fea0003800000 */
[----:B------:R-:W0:Y:S01]  /*0140*/  LDC.64 R2, c[0x0][0x388] ;  /* 0x0000e200ff027b82 */ /* 0x000e220000000a00 */
[----:B------:R-:W0:Y:S01]  /*0150*/  LDCU.64 UR4, c[0x0][0x358] ;  /* 0x00006b00ff0477ac */ /* 0x000e220008000a00 */
[----:B------:R-:W-:-:S05]  /*0160*/  IMAD.MOV.U32 R5, RZ, RZ, 0x1 ;  /* 0x00000001ff057424 */ /* 0x000fca00078e00ff */
[----:B0-----:R-:W-:Y:S01]  /*0170*/  STG.E desc[UR4][R2.64], R5 ;  /* 0x0000000502007986 */ /* 0x001fe2000c101904 */
[----:B------:R-:W-:Y:S05]  /*0180*/  EXIT ;  /* 0x000000000000794d */ /* 0x000fea0003800000 */
        .type           $_Z14solve_parallelPiS_$_Z6squareiiPiii,@function
        .size           $_Z14solve_parallelPiS_$_Z6squareiiPiii,(.L_x_10 - $_Z14solve_parallelPiS_$_Z6squareiiPiii)
$_Z14solve_parallelPiS_$_Z6squareiiPiii:
[----:B------:R-:W-:-:S05]  /*0190*/  VIADD R1, R1, 0xffffffa0 ;  /* 0xffffffa001017836 */ /* 0x000fca0000000000 */
[----:B------:R-:W-:Y:S04]  /*01a0*/  STL [R1+0x58], R45 ;  /* 0x0000582d01007387 */ /* 0x000fe80000100800 */
[----:B------:R-:W-:Y:S04]  /*01b0*/  STL [R1+0x54], R44 ;  /* 0x0000542c01007387 */ /* 0x000fe80000100800 */
[----:B------:R-:W-:Y:S04]  /*01c0*/  STL [R1+0x50], R39 ;  /* 0x0000502701007387 */ /* 0x000fe80000100800 */
[----:B------:R-:W-:Y:S04]  /*01d0*/  STL [R1+0x4c], R38 ;  /* 0x00004c2601007387 */ /* 0x000fe80000100800 */
[----:B------:R0:W-:Y:S04]  /*01e0*/  STL [R1+0x48], R37 ;  /* 0x0000482501007387 */ /* 0x0001e80000100800 */
[----:B------:R1:W-:Y:S04]  /*01f0*/  STL [R1+0x44], R36 ;  /* 0x0000442401007387 */ /* 0x0003e80000100800 */
[----:B------:R-:W-:Y:S01]  /*0200*/  STL [R1+0x40], R31 ;  /* 0x0000401f01007387 */ /* 0x000fe20000100800 */
[----:B0-----:R-:W-:-:S03]  /*0210*/  IMAD.MOV.U32 R37, RZ, RZ, R7 ;  /* 0x000000ffff257224 */ /* 0x001fc600078e0007 */
[----:B------:R-:W-:Y:S01]  /*0220*/  STL [R1+0x3c], R30 ;  /* 0x00003c1e01007387 */ /* 0x000fe20000100800 */
[----:B-1----:R-:W-:-:S03]  /*0230*/  IMAD.MOV.U32 R36, RZ, RZ, R6 ;  /* 0x000000ffff247224 */ /* 0x002fc600078e0006 */
[----:B------:R-:W-:Y:S04]  /*0240*/  STL [R1+0x38], R29 ;  /* 0x0000381d01007387 */ /* 0x000fe80000100800 */
[----:B------:R-:W-:Y:S04]  /*0250*/  STL [R1+0x34], R28 ;  /* 0x0000341c01007387 */ /* 0x000fe80000100800 */
[----:B------:R-:W-:Y:S04]  /*0260*/  STL [R1+0x30], R27 ;  /* 0x0000301b01007387 */ /* 0x000fe80000100800 */
[----:B------:R-:W-:Y:S04]  /*0270*/  STL [R1+0x2c], R26 ;  /* 0x00002c1a01007387 */ /* 0x000fe80000100800 */
[----:B------:R0:W-:Y:S04]  /*0280*/  STL [R1+0x28], R25 ;  /* 0x0000281901007387 */ /* 0x0001e80000100800 */
[----:B------:R1:W-:Y:S04]  /*0290*/  STL [R1+0x24], R24 ;  /* 0x0000241801007387 */ /* 0x0003e80000100800 */
[----:B------:R2:W-:Y:S01]  /*02a0*/  STL [R1+0x20], R23 ;  /* 0x0000201701007387 */ /* 0x0005e20000100800 */
[----:B0-----:R-:W0:Y:S05]  /*02b0*/  BMOV.32.CLEAR R25, B8 ;  /* 0x0000000008197355 */ /* 0x001e2a0000100000 */
[----:B------:R-:W-:Y:S01]  /*02c0*/  STL [R1+0x1c], R22 ;  /* 0x00001c1601007387 */ /* 0x000fe20000100800 */
[----:B-1----:R-:W1:Y:S05]  /*02d0*/  BMOV.32.CLEAR R24, B7 ;  /* 0x0000000007187355 */ /* 0x002e6a0000100000 */
[----:B------:R-:W-:Y:S01]  /*02e0*/  STL [R1+0x18], R21 ;  /* 0x0000181501007387 */ /* 0x000fe20000100800 */
[----:B--2---:R-:W2:Y:S05]  /*02f0*/  BMOV.32.CLEAR R23, B6 ;  /* 0x0000000006177355 */ /* 0x004eaa0000100000 */
[----:B------:R-:W-:Y:S04]  /*0300*/  STL [R1+0x14], R20 ;  /* 0x0000141401007387 */ /* 0x000fe80000100800 */
[----:B------:R3:W-:Y:S04]  /*0310*/  STL [R1+0x10], R19 ;  /* 0x0000101301007387 */ /* 0x0007e80000100800 */
[----:B------:R4:W-:Y:S04]  /*0320*/  STL [R1+0xc], R18 ;  /* 0x00000c1201007387 */ /* 0x0009e80000100800 */
[----:B------:R4:W-:Y:S04]  /*0330*/  STL [R1+0x8], R17 ;  /* 0x0000081101007387 */ /* 0x0009e80000100800 */
[----:B------:R4:W-:Y:S04]  /*0340*/  STL [R1+0x4], R16 ;  /* 0x0000041001007387 */ /* 0x0009e80000100800 */
[----:B------:R4:W-:Y:S01]  /*0350*/  STL [R1], R2 ;  /* 0x0000000201007387 */ /* 0x0009e20000100800 */
[----:B------:R-:W-:Y:S01]  /*0360*/  ISETP.NE.AND P0, PT, R8, 0x51, PT ;  /* 0x000000510800780c */ /* 0x000fe20003f05270 */
[----:B------:R-:W-:Y:S01]  /*0370*/  BSSY.RECONVERGENT B8, `(.L_x_0) ;  /* 0x00000e4000087945 */ /* 0x000fe20003800200 */
[----:B---3--:R-:W-:-:S11]  /*0380*/  IMAD.MOV.U32 R19, RZ, RZ, 0x1 ;  /* 0x00000001ff137424 */ /* 0x008fd600078e00ff */
[----:B012-4-:R-:W-:Y:S05]  /*0390*/  @!P0 BRA `(.L_x_1) ;  /* 0x0000000c00848947 */ /* 0x017fea0003800000 */
[----:B------:R-:W0:Y:S01]  /*03a0*/  LDC.64 R38, c[0x0][0x358] ;  /* 0x0000d600ff267b82 */ /* 0x000e220000000a00 */
[----:B------:R-:W-:Y:S02]  /*03b0*/  VIADD R5, R5, 0x1 ;  /* 0x0000000105057836 */ /* 0x000fe40000000000 */
[----:B------:R-:W-:-:S03]  /*03c0*/  VIADD R0, R4, 0x1 ;  /* 0x0000000104007836 */ /* 0x000fc60000000000 */
[C---:B------:R-:W-:Y:S02]  /*03d0*/  ISETP.NE.AND P0, PT, R5.reuse, 0x9, PT ;  /* 0x000000090500780c */ /* 0x040fe40003f05270 */
[----:B------:R-:W-:Y:S02]  /*03e0*/  ISETP.NE.AND P1, PT, R0, 0x9, PT ;  /* 0x000000090000780c */ /* 0x000fe40003f25270 */
[----:B------:R-:W-:-:S09]  /*03f0*/  SEL R17, R5, RZ, P0 ;  /* 0x000000ff05117207 */ /* 0x000fd20000000000 */
[----:B------:R-:W-:-:S05]  /*0400*/  @!P0 SEL R4, R0, RZ, P1 ;  /* 0x000000ff00048207 */ /* 0x000fca0000800000 */
[----:B------:R-:W-:Y:S01]  /*0410*/  IMAD R30, R4, 0x9, RZ ;  /* 0x00000009041e7824 */ /* 0x000fe200078e02ff */
[----:B0-----:R-:W-:Y:S02]  /*0420*/  R2UR UR4, R38 ;  /* 0x00000000260472ca */ /* 0x001fe400000e0000 */
[----:B------:R-:W-:Y:S01]  /*0430*/  R2UR UR5, R39 ;  /* 0x00000000270572ca */ /* 0x000fe200000e0000 */
[----:B------:R-:W-:-:S04]  /*0440*/  IMAD.IADD R45, R17, 0x1, R30 ;  /* 0x00000001112d7824 */ /* 0x000fc800078e021e */
[----:B------:R-:W-:-:S08]  /*0450*/  IMAD.WIDE R44, R45, 0x4, R36 ;  /* 0x000000042d2c7825 */ /* 0x000fd000078e0224 */
[----:B------:R-:W2:Y:S01]  /*0460*/  LDG.E R0, desc[UR4][R44.64] ;  /* 0x000000042c007981 */ /* 0x000ea2000c1e1900 */
[----:B------:R-:W-:Y:S01]  /*0470*/  BSSY.RELIABLE B0, `(.L_x_2) ;  /* 0x000001a000007945 */ /* 0x000fe20003800100 */
[----:B------:R-:W-:Y:S02]  /*0480*/  IMAD.MOV.U32 R22, RZ, RZ, R9 ;  /* 0x000000ffff167224 */ /* 0x000fe400078e0009 */
[----:B------:R-:W-:Y:S01]  /*0490*/  IMAD.MOV.U32 R16, RZ, RZ, R4 ;  /* 0x000000ffff107224 */ /* 0x000fe200078e0004 */
[----:B--2---:R-:W-:-:S13]  /*04a0*/  ISETP.NE.AND P0, PT, R0, RZ, PT ;  /* 0x000000ff0000720c */ /* 0x004fda0003f05270 */
[----:B------:R-:W-:Y:S05]  /*04b0*/  @!P0 BRA `(.L_x_3) ;  /* 0x0000000000548947 */ /* 0x000fea0003800000 */
[----:B------:R-:W-:Y:S01]  /*04c0*/  BSSY.RELIABLE B1, `(.L_x_3) ;  /* 0x0000014000017945 */ /* 0x000fe20003800100 */
.L_x_4:
[----:B------:R-:W-:-:S05]  /*04d0*/  VIADD R8, R8, 0x1 ;  /* 0x0000000108087836 */ /* 0x000fca0000000000 */
[----:B------:R-:W-:-:S13]  /*04e0*/  ISETP.NE.AND P0, PT, R8, 0x51, PT ;  /* 0x000000510800780c */ /* 0x000fda0003f05270 */
[----:B------:R-:W-:Y:S05]  /*04f0*/  @!P0 BREAK.RELIABLE B1 ;  /* 0x0000000000018942 */ /* 0x000fea0003800100 */
[----:B------:R-:W-:Y:S05]  /*0500*/  @!P0 BREAK.RELIABLE B0 ;  /* 0x0000000000008942 */ /* 0x000fea0003800100 */
[----:B------:R-:W-:Y:S05]  /*0510*/  @!P0 BRA `(.L_x_1) ;  /* 0x0000000c00248947 */ /* 0x000fea0003800000 */
[----:B------:R-:W-:Y:S01]  /*0520*/  VIADD R17, R17, 0x1 ;  /* 0x0000000111117836 */ /* 0x000fe20000000000 */
[----:B------:R-:W-:Y:S01]  /*0530*/  R2UR UR4, R38 ;  /* 0x00000000260472ca */ /* 0x000fe200000e0000 */
[----:B------:R-:W-:Y:S01]  /*0540*/  VIADD R0, R16, 0x1 ;  /* 0x0000000110007836 */ /* 0x000fe20000000000 */
[----:B------:R-:W-:Y:S02]  /*0550*/  R2UR UR5, R39 ;  /* 0x00000000270572ca */ /* 0x000fe400000e0000 */
[C---:B------:R-:W-:Y:S02]  /*0560*/  ISETP.NE.AND P0, PT, R17.reuse, 0x9, PT ;  /* 0x000000091100780c */ /* 0x040fe40003f05270 */
[----:B------:R-:W-:Y:S02]  /*0570*/  ISETP.NE.AND P1, PT, R0, 0x9, PT ;  /* 0x000000090000780c */ /* 0x000fe40003f25270 */
[----:B------:R-:W-:-:S09]  /*0580*/  SEL R17, R17, RZ, P0 ;  /* 0x000000ff11117207 */ /* 0x000fd20000000000 */
[----:B------:R-:W-:-:S05]  /*0590*/  @!P0 SEL R16, R0, RZ, P1 ;  /* 0x000000ff00108207 */ /* 0x000fca0000800000 */
[----:B------:R-:W-:-:S04]  /*05a0*/  IMAD R30, R16, 0x9, RZ ;  /* 0x00000009101e7824 */ /* 0x000fc800078e02ff */
[----:B------:R-:W-:-:S04]  /*05b0*/  IMAD.IADD R45, R17, 0x1, R30 ;  /* 0x00000001112d7824 */ /* 0x000fc800078e021e */
[----:B------:R-:W-:-:S05]  /*05c0*/  IMAD.WIDE R44, R45, 0x4, R36 ;  /* 0x000000042d2c7825 */ /* 0x000fca00078e0224 */
[----:B------:R-:W2:Y:S02]  /*05d0*/  LDG.E R0, desc[UR4][R44.64] ;  /* 0x000000042c007981 */ /* 0x000ea4000c1e1900 */
[----:B--2---:R-:W-:-:S13]  /*05e0*/  ISETP.NE.AND P0, PT, R0, RZ, PT ;  /* 0x000000ff0000720c */ /* 0x004fda0003f05270 */
[----:B------:R-:W-:Y:S05]  /*05f0*/  @P0 BRA `(.L_x_4) ;  /* 0xfffffffc00b40947 */ /* 0x000fea000383ffff */
[----:B------:R-:W-:Y:S05]  /*0600*/  BSYNC.RELIABLE B1 ;  /* 0x0000000000017941 */ /* 0x000fea0003800100 */
.L_x_3:
[----:B------:R-:W-:Y:S05]  /*0610*/  BSYNC.RELIABLE B0 ;  /* 0x0000000000007941 */ /* 0x000fea0003800100 */
.L_x_2:
[----:B------:R-:W-:Y:S01]  /*0620*/  IMAD.HI R2, R17, 0x55555556, RZ ;  /* 0x5555555611027827 */ /* 0x000fe200078e02ff */
[----:B------:R-:W-:Y:S03]  /*0630*/  BSSY.RELIABLE B7, `(.L_x_5) ;  /* 0x00000b3000077945 */ /* 0x000fe60003800100 */
[----:B------:R-:W-:Y:S01]  /*0640*/  IMAD.HI R0, R16, 0x55555556, RZ ;  /* 0x5555555610007827 */ /* 0x000fe200078e02ff */
[----:B------:R-:W-:-:S03]  /*0650*/  LEA.HI R2, R2, R2, RZ, 0x1 ;  /* 0x0000000202027211 */ /* 0x000fc600078f08ff */
[----:B------:R-:W-:Y:S01]  /*0660*/  IMAD.WIDE R30, R30, 0x4, R36 ;  /* 0x000000041e1e7825 */ /* 0x000fe200078e0224 */
[----:B------:R-:W-:-:S03]  /*0670*/  LEA.HI R0, R0, R0, RZ, 0x1 ;  /* 0x0000000000007211 */ /* 0x000fc600078f08ff */
[----:B------:R-:W-:Y:S02]  /*0680*/  IMAD R2, R2, 0x3, RZ ;  /* 0x0000000302027824 */ /* 0x000fe400078e02ff */
[----:B------:R-:W-:Y:S02]  /*0690*/  IMAD R3, R0, 0x1b, RZ ;  /* 0x0000001b00037824 */ /* 0x000fe400078e02ff */
[----:B------:R-:W-:Y:S01]  /*06a0*/  IMAD.MOV.U32 R18, RZ, RZ, 0x1 ;  /* 0x00000001ff127424 */ /* 0x000fe200078e00ff */
[----:B------:R-:W-:Y:S01]  /*06b0*/  SHF.R.S32.HI R0, RZ, 0x1f, R2 ;  /* 0x0000001fff007819 */ /* 0x000fe20000011402 */
[C---:B------:R-:W-:Y:S01]  /*06c0*/  IMAD.IADD R29, R2.reuse, 0x1, R3 ;  /* 0x00000001021d7824 */ /* 0x040fe200078e0203 */
[----:B------:R-:W-:Y:S01]  /*06d0*/  IADD3 R5, P0, PT, R2, R3, RZ ;  /* 0x0000000302057210 */ /* 0x000fe20007f1e0ff */
[----:B------:R-:W-:Y:S02]  /*06e0*/  VIADD R2, R8, 0x1 ;  /* 0x0000000108027836 */ /* 0x000fe40000000000 */
[----:B------:R-:W-:Y:S01]  /*06f0*/  IMAD.WIDE R28, R29, 0x4, R36 ;  /* 0x000000041d1c7825 */ /* 0x000fe200078e0224 */
[----:B------:R-:W-:-:S02]  /*0700*/  LEA.HI.X.SX32 R0, R3, R0, 0x1, P0 ;  /* 0x0000000003007211 */ /* 0x000fc400000f0eff */
[----:B------:R-:W-:-:S04]  /*0710*/  LEA R26, P0, R5, R36, 0x2 ;  /* 0x00000024051a7211 */ /* 0x000fc800078010ff */
[----:B------:R-:W-:-:S09]  /*0720*/  LEA.HI.X R27, R5, R37, R0, 0x2, P0 ;  /* 0x00000025051b7211 */ /* 0x000fd200000f1400 */
.L_x_8:
[----:B------:R-:W-:Y:S02]  /*0730*/  R2UR UR4, R38 ;  /* 0x00000000260472ca */ /* 0x000fe400000e0000 */
[----:B------:R-:W-:-:S13]  /*0740*/  R2UR UR5, R39 ;  /* 0x00000000270572ca */ /* 0x000fda00000e0000 */
[----:B------:R-:W2:Y:S01]  /*0750*/  LDG.E R3, desc[UR4][R30.64] ;  /* 0x000000041e037981 */ /* 0x000ea2000c1e1900 */
[----:B------:R-:W-:Y:S01]  /*0760*/  VIADD R22, R22, 0x1 ;  /* 0x0000000116167836 */ /* 0x000fe20000000000 */
[----:B------:R-:W-:Y:S04]  /*0770*/  BSSY.RELIABLE B6, `(.L_x_6) ;  /* 0x000009b000067945 */ /* 0x000fe80003800100 */
[----:B------:R-:W-:-:S04]  /*0780*/  ISETP.NE.AND P0, PT, R22, 0xa, PT ;  /* 0x0000000a1600780c */ /* 0x000fc80003f05270 */
[----:B------:R-:W-:-:S04]  /*0790*/  SEL R22, R22, 0x1, P0 ;  /* 0x0000000116167807 */ /* 0x000fc80000000000 */
[----:B--2---:R-:W-:-:S13]  /*07a0*/  ISETP.NE.AND P0, PT, R3, R22, PT ;  /* 0x000000160300720c */ /* 0x004fda0003f05270 */
[----:B------:R-:W-:Y:S05]  /*07b0*/  @!P0 BRA `(.L_x_7) ;  /* 0x0000000800588947 */ /* 0x000fea0003800000 */
[----:B------:R-:W-:Y:S01]  /*07c0*/  R2UR UR4, R38 ;  /* 0x00000000260472ca */ /* 0x000fe200000e0000 */
[----:B------:R-:W-:Y:S01]  /*07d0*/  IMAD.MOV.U32 R4, RZ, RZ, R36 ;  /* 0x000000ffff047224 */ /* 0x000fe200078e0024 */
[----:B------:R-:W-:Y:S01]  /*07e0*/  R2UR UR5, R39 ;  /* 0x00000000270572ca */ /* 0x000fe200000e0000 */
[----:B------:R-:W-:Y:S02]  /*07f0*/  IMAD.MOV.U32 R5, RZ, RZ, R37 ;  /* 0x000000ffff057224 */ /* 0x000fe400078e0025 */
[----:B------:R-:W-:-:S10]  /*0800*/  IMAD.WIDE R4, R17, 0x4, R4 ;  /* 0x0000000411047825 */ /* 0x000fd400078e0204 */
[----:B------:R-:W2:Y:S02]  /*0810*/  LDG.E R3, desc[UR4][R4.64] ;  /* 0x0000000404037981 */ /* 0x000ea4000c1e1900 */
[----:B--2---:R-:W-:-:S13]  /*0820*/  ISETP.NE.AND P0, PT, R3, R22, PT ;  /* 0x000000160300720c */ /* 0x004fda0003f05270 */
[----:B------:R-:W-:Y:S05]  /*0830*/  @!P0 BRA `(.L_x_7) ;  /* 0x0000000800388947 */ /* 0x000fea0003800000 */
[----:B------:R-:W-:Y:S02]  /*0840*/  R2UR UR4, R38 ;  /* 0x00000000260472ca */ /* 0x000fe400000e0000 */
[----:B------:R-:W-:-:S13]  /*0850*/  R2UR UR5, R39 ;  /* 0x00000000270572ca */ /* 0x000fda00000e0000 */
        /* <DEDUP_REMOVED lines=123> */
[----:B------:R-:W-:Y:S01]  /*1010*/  R2UR UR4, R38 ;  /* 0x00000000260472ca */ /* 0x000fe200000e0000 */
[----:B------:R-:W-:Y:S01]  /*1020*/  IMAD.MOV.U32 R4, RZ, RZ, R16 ;  /* 0x000000ffff047224 */ /* 0x000fe200078e0010 */
[----:B------:R-:W-:Y:S01]  /*1030*/  R2UR UR5, R39 ;  /* 0x00000000270572ca */ /* 0x000fe200000e0000 */
[----:B------:R-:W-:Y:S01]  /*1040*/  IMAD.MOV.U32 R5, RZ, RZ, R17 ;  /* 0x000000ffff057224 */ /* 0x000fe200078e0011 */
[----:B------:R-:W-:Y:S01]  /*1050*/  MOV R20, 0x10d0 ;  /* 0x000010d000147802 */ /* 0x000fe20000000f00 */
[----:B------:R-:W-:Y:S02]  /*1060*/  IMAD.MOV.U32 R6, RZ, RZ, R36 ;  /* 0x000000ffff067224 */ /* 0x000fe400078e0024 */
[----:B------:R-:W-:Y:S02]  /*1070*/  IMAD.MOV.U32 R7, RZ, RZ, R37 ;  /* 0x000000ffff077224 */ /* 0x000fe400078e0025 */
[----:B------:R-:W-:Y:S02]  /*1080*/  IMAD.MOV.U32 R8, RZ, RZ, R2 ;  /* 0x000000ffff087224 */ /* 0x000fe400078e0002 */
[----:B------:R-:W-:-:S02]  /*1090*/  IMAD.MOV.U32 R9, RZ, RZ, R22 ;  /* 0x000000ffff097224 */ /* 0x000fc400078e0016 */
[----:B------:R-:W-:Y:S02]  /*10a0*/  IMAD.MOV.U32 R21, RZ, RZ, 0x0 ;  /* 0x00000000ff157424 */ /* 0x000fe400078e00ff */
[----:B------:R0:W-:Y:S05]  /*10b0*/  STG.E desc[UR4][R44.64], R22 ;  /* 0x000000162c007986 */ /* 0x0001ea000c101904 */
[----:B0-----:R-:W-:Y:S05]  /*10c0*/  CALL.REL.NOINC `($_Z14solve_parallelPiS_$_Z6squareiiPiii) ;  /* 0xfffffff000307944 */ /* 0x001fea0003c3ffff */
[----:B------:R-:W-:-:S04]  /*10d0*/  PRMT R0, R4, 0x9910, RZ ;  /* 0x0000991004007816 */ /* 0x000fc800000000ff */
[----:B------:R-:W-:-:S13]  /*10e0*/  ISETP.NE.AND P0, PT, R0, RZ, PT ;  /* 0x000000ff0000720c */ /* 0x000fda0003f05270 */
[----:B------:R-:W-:Y:S05]  /*10f0*/  @P0 BREAK.RELIABLE B6 ;  /* 0x0000000000060942 */ /* 0x000fea0003800100 */
[----:B------:R-:W-:Y:S05]  /*1100*/  @P0 BREAK.RELIABLE B7 ;  /* 0x0000000000070942 */ /* 0x000fea0003800100 */
[----:B------:R-:W-:Y:S05]  /*1110*/  @P0 BRA `(.L_x_1) ;  /* 0x0000000000240947 */ /* 0x000fea0003800000 */
.L_x_7:
[----:B------:R-:W-:Y:S05]  /*1120*/  BSYNC.RELIABLE B6 ;  /* 0x0000000000067941 */ /* 0x000fea0003800100 */
.L_x_6:
[----:B------:R-:W-:-:S05]  /*1130*/  VIADD R18, R18, 0x1 ;  /* 0x0000000112127836 */ /* 0x000fca0000000000 */
[----:B------:R-:W-:-:S13]  /*1140*/  ISETP.NE.AND P0, PT, R18, 0xa, PT ;  /* 0x0000000a1200780c */ /* 0x000fda0003f05270 */
[----:B------:R-:W-:Y:S05]  /*1150*/  @P0 BRA `(.L_x_8) ;  /* 0xfffffff400740947 */ /* 0x000fea000383ffff */
[----:B------:R-:W-:Y:S05]  /*1160*/  BSYNC.RELIABLE B7 ;  /* 0x0000000000077941 */ /* 0x000fea0003800100 */
.L_x_5:
[----:B------:R-:W-:Y:S02]  /*1170*/  R2UR UR4, R38 ;  /* 0x00000000260472ca */ /* 0x000fe400000e0000 */
[----:B------:R-:W-:Y:S02]  /*1180*/  R2UR UR5, R39 ;  /* 0x00000000270572ca */ /* 0x000fe400000e0000 */
[----:B------:R-:W-:-:S11]  /*1190*/  PRMT R19, RZ, 0x7610, R19 ;  /* 0x00007610ff137816 */ /* 0x000fd60000000013 */
[----:B------:R0:W-:Y:S02]  /*11a0*/  STG.E desc[UR4][R44.64], RZ ;  /* 0x000000ff2c007986 */ /* 0x0001e4000c101904 */
.L_x_1:
[----:B------:R-:W-:Y:S05]  /*11b0*/  BSYNC.RECONVERGENT B8 ;  /* 0x0000000000087941 */ /* 0x000fea0003800200 */
.L_x_0:
[----:B------:R-:W2:Y:S01]  /*11c0*/  LDL R20, [R1+0x14] ;  /* 0x0000140001147983 */ /* 0x000ea20000100800 */
[----:B------:R1:W-:Y:S05]  /*11d0*/  BMOV.32 B6, R23 ;  /* 0x0000001706007356 */ /* 0x0003ea0000000000 */
[----:B------:R-:W2:Y:S01]  /*11e0*/  LDL R21, [R1+0x18] ;  /* 0x0000180001157983 */ /* 0x000ea20000100800 */
[----:B------:R3:W-:Y:S05]  /*11f0*/  BMOV.32 B7, R24 ;  /* 0x0000001807007356 */ /* 0x0007ea0000000000 */
[----:B------:R4:W-:Y:S05]  /*1200*/  BMOV.32 B8, R25 ;  /* 0x0000001908007356 */ /* 0x0009ea0000000000 */
[----:B------:R-:W-:Y:S01]  /*1210*/  LOP3.LUT R4, R19, 0xffff, RZ, 0xc0, !PT ;  /* 0x0000ffff13047812 */ /* 0x000fe200078ec0ff */
[----:B------:R-:W2:Y:S04]  /*1220*/  LDL R2, [R1] ;  /* 0x0000000001027983 */ /* 0x000ea80000100800 */
[----:B------:R-:W2:Y:S04]  /*1230*/  LDL R16, [R1+0x4] ;  /* 0x0000040001107983 */ /* 0x000ea80000100800 */
[----:B------:R-:W2:Y:S04]  /*1240*/  LDL R17, [R1+0x8] ;  /* 0x0000080001117983 */ /* 0x000ea80000100800 */
[----:B------:R-:W2:Y:S04]  /*1250*/  LDL R18, [R1+0xc] ;  /* 0x00000c0001127983 */ /* 0x000ea80000100800 */
[----:B------:R-:W2:Y:S04]  /*1260*/  LDL R19, [R1+0x10] ;  /* 0x0000100001137983 */ /* 0x000ea80000100800 */
[----:B------:R-:W2:Y:S04]  /*1270*/  LDL R22, [R1+0x1c] ;  /* 0x00001c0001167983 */ /* 0x000ea80000100800 */
[----:B-1----:R-:W2:Y:S04]  /*1280*/  LDL R23, [R1+0x20] ;  /* 0x0000200001177983 */ /* 0x002ea80000100800 */
[----:B---3--:R-:W2:Y:S04]  /*1290*/  LDL R24, [R1+0x24] ;  /* 0x0000240001187983 */ /* 0x008ea80000100800 */
[----:B----4-:R-:W2:Y:S04]  /*12a0*/  LDL R25, [R1+0x28] ;  /* 0x0000280001197983 */ /* 0x010ea80000100800 */
[----:B------:R-:W2:Y:S04]  /*12b0*/  LDL R26, [R1+0x2c] ;  /* 0x00002c00011a7983 */ /* 0x000ea80000100800 */
        /* <DEDUP_REMOVED lines=9> */
[----:B0-----:R-:W2:Y:S04]  /*1350*/  LDL R44, [R1+0x54] ;  /* 0x00005400012c7983 */ /* 0x001ea80000100800 */
[----:B------:R0:W2:Y:S02]  /*1360*/  LDL R45, [R1+0x58] ;  /* 0x00005800012d7983 */ /* 0x0000a40000100800 */
[----:B0-----:R-:W-:Y:S01]  /*1370*/  VIADD R1, R1, 0x60 ;  /* 0x0000006001017836 */ /* 0x001fe20000000000 */
[----:B--2---:R-:W-:Y:S06]  /*1380*/  RET.REL.NODEC R20 `(_Z14solve_parallelPiS_) ;  /* 0xffffffec141c7950 */ /* 0x004fec0003c3ffff */
.L_x_9:
[----:B------:R-:W-:-:S00]  /*1390*/  BRA `(.L_x_9) ;  /* 0xfffffffc00fc7947 */ /* 0x000fc0000383ffff */
[----:B------:R-:W-:-:S00]  /*13a0*/  NOP ;  /* 0x0000000000007918 */ /* 0x000fc00000000000 */
        /* <DEDUP_REMOVED lines=13> */
.L_x_10:


//--------------------- .nv.shared.reserved.0     --------------------------
	.section	.nv.shared.reserved.0,"aw",@nobits
	.weak		__nv_reservedSMEM_offset_0_alias
	.size		__nv_reservedSMEM_offset_0_alias, 0, 64
	.other		__nv_reservedSMEM_offset_0_alias,@"STO_CUDA_RESERVED_SHARED STV_DEFAULT"
__nv_reservedSMEM_offset_0_alias:
	.zero		0
	.zero		64


//--------------------- .nv.constant0._Z14solve_parallelPiS_ --------------------------
	.section	.nv.constant0._Z14solve_parallelPiS_,"a",@progbits
	.sectionflags	@""
	.align	4
.nv.constant0._Z14solve_parallelPiS_:
	.zero		912


//--------------------- SYMBOLS --------------------------

	.type		.nv.reservedSmem.offset0,@object
	.size		.nv.reservedSmem.offset0,0x4
